//
// Generated by NVIDIA NVVM Compiler
//
// Compiler Build ID: CL-36424714
// Cuda compilation tools, release 13.0, V13.0.88
// Based on NVVM 20.0.0
//

.version 9.0
.target sm_100
.address_size 64

	// .globl	_Z5hellov
.extern .func  (.param .b32 func_retval0) vprintf
(
	.param .b64 vprintf_param_0,
	.param .b64 vprintf_param_1
)
;
.global .align 1 .b8 $str[68] = {72, 101, 108, 108, 111, 32, 102, 114, 111, 109, 32, 98, 108, 111, 99, 107, 58, 32, 37, 117, 44, 32, 116, 104, 114, 101, 97, 100, 58, 32, 37, 117, 44, 32, 98, 108, 111, 99, 107, 95, 100, 105, 109, 46, 120, 58, 32, 37, 117, 44, 32, 98, 108, 111, 99, 107, 95, 100, 105, 109, 46, 121, 58, 32, 37, 117, 10};

.visible .entry _Z5hellov()
{
	.local .align 16 .b8 	__local_depot0[16];
	.reg .b64 	%SP;
	.reg .b64 	%SPL;
	.reg .b32 	%r<7>;
	.reg .b64 	%rd<5>;

	mov.u64 	%SPL, __local_depot0;
	cvta.local.u64 	%SP, %SPL;
	add.u64 	%rd1, %SP, 0;
	add.u64 	%rd2, %SPL, 0;
	mov.u32 	%r1, %ctaid.x;
	mov.u32 	%r2, %tid.x;
	mov.u32 	%r3, %ntid.x;
	mov.u32 	%r4, %ntid.y;
	st.local.v4.u32 	[%rd2], {%r1, %r2, %r3, %r4};
	mov.u64 	%rd3, $str;
	cvta.global.u64 	%rd4, %rd3;
	{ // callseq 0, 0
	.param .b64 param0;
	st.param.b64 	[param0], %rd4;
	.param .b64 param1;
	st.param.b64 	[param1], %rd1;
	.param .b32 retval0;
	call.uni (retval0), 
	vprintf, 
	(
	param0, 
	param1
	);
	ld.param.b32 	%r5, [retval0];
	} // callseq 0
	ret;

}


// ===== COMPILED SASS (sm_100) =====

	.target	sm_100

	.elftype	@"ET_EXEC"


//--------------------- .note.nv.tkinfo           --------------------------
	.section	.note.nv.tkinfo,"",@"SHT_NOTE"
	.sectionflags	@"SHF_NOTE_NV_TKINFO"
	.tkinfo
        /*0018*/ 	.word	0x00000002
        /*0030*/ 	.string	""
        /*0030*/ 	.string	"ptxas"
        /*0030*/ 	.string	"Cuda compilation tools, release 13.0, V13.0.88"
        /*0030*/ 	.string	"Build cuda_13.0.r13.0/compiler.36424714_0"
        /*0030*/ 	.string	"-arch sm_100 -m 64 "



//--------------------- .note.nv.cuinfo           --------------------------
	.section	.note.nv.cuinfo,"",@"SHT_NOTE"
	.sectionflags	@"SHF_NOTE_NV_CUINFO"
        /*0018*/ 	.short	0x0002
        /*001a*/ 	.short	0x0064
        /*001c*/ 	.short	0x0082
	.zero		2


//--------------------- .nv.info                  --------------------------
	.section	.nv.info,"",@"SHT_CUDA_INFO"
	.align	4


	//----- nvinfo : EIATTR_REGCOUNT
	.align		4
        /*0000*/ 	.byte	0x04, 0x2f
        /*0002*/ 	.short	(.L_2 - .L_1)
	.align		4
.L_1:
        /*0004*/ 	.word	index@(_Z5hellov)
        /*0008*/ 	.word	0x00000018


	//----- nvinfo : EIATTR_FRAME_SIZE
	.align		4
.L_2:
        /*000c*/ 	.byte	0x04, 0x11
        /*000e*/ 	.short	(.L_4 - .L_3)
	.align		4
.L_3:
        /*0010*/ 	.word	index@(_Z5hellov)
        /*0014*/ 	.word	0x00000010


	//----- nvinfo : EIATTR_MIN_STACK_SIZE
	.align		4
.L_4:
        /*0018*/ 	.byte	0x04, 0x12
        /*001a*/ 	.short	(.L_6 - .L_5)
	.align		4
.L_5:
        /*001c*/ 	.word	index@(_Z5hellov)
        /*0020*/ 	.word	0x00000010
.L_6:


//--------------------- .nv.compat                --------------------------
	.section	.nv.compat,"",@"SHT_CUDA_COMPAT_INFO"
	.align	4
        /*0000*/ 	.byte	0x02, 0x09, 0x00, 0x00, 0x02, 0x02, 0x01, 0x00, 0x02, 0x05, 0x05, 0x00, 0x03, 0x07, 0x01, 0x01
        /*0010*/ 	.byte	0x02, 0x03, 0x00, 0x00, 0x02, 0x06, 0x01, 0x00, 0x04, 0x0b, 0x08, 0x00, 0x09, 0x00, 0x00, 0x00
        /*0020*/ 	.byte	0x00, 0x00, 0x00, 0x00


//--------------------- .nv.info._Z5hellov        --------------------------
	.section	.nv.info._Z5hellov,"",@"SHT_CUDA_INFO"
	.sectionflags	@""
	.align	4


	//----- nvinfo : EIATTR_CUDA_API_VERSION
	.align		4
        /*0000*/ 	.byte	0x04, 0x37
        /*0002*/ 	.short	(.L_8 - .L_7)
.L_7:
        /*0004*/ 	.word	0x00000082


	//----- nvinfo : EIATTR_SPARSE_MMA_MASK
	.align		4
.L_8:
        /*0008*/ 	.byte	0x03, 0x50
        /*000a*/ 	.short	0x0000


	//----- nvinfo : EIATTR_MAXREG_COUNT
	.align		4
        /*000c*/ 	.byte	0x03, 0x1b
        /*000e*/ 	.short	0x00ff


	//----- nvinfo : EIATTR_EXTERNS
	.align		4
        /*0010*/ 	.byte	0x04, 0x0f
        /*0012*/ 	.short	(.L_10 - .L_9)


	//   ....[0]....
	.align		4
.L_9:
        /*0014*/ 	.word	index@(vprintf)


	//----- nvinfo : EIATTR_MERCURY_ISA_VERSION
	.align		4
.L_10:
        /*0018*/ 	.byte	0x03, 0x5f
        /*001a*/ 	.short	0x0101


	//----- nvinfo : EIATTR_VRC_CTA_INIT_COUNT
	.align		4
        /*001c*/ 	.byte	0x02, 0x4a
	.zero		1
	.zero		1


	//----- nvinfo : EIATTR_SYSCALL_OFFSETS
	.align		4
        /*0020*/ 	.byte	0x04, 0x46
        /*0022*/ 	.short	(.L_12 - .L_11)


	//   ....[0]....
.L_11:
        /*0024*/ 	.word	0x00000110


	//----- nvinfo : EIATTR_EXIT_INSTR_OFFSETS
	.align		4
.L_12:
        /*0028*/ 	.byte	0x04, 0x1c
        /*002a*/ 	.short	(.L_14 - .L_13)


	//   ....[0]....
.L_13:
        /*002c*/ 	.word	0x00000120


	//----- nvinfo : EIATTR_SW_WAR
	.align		4
.L_14:
        /*0030*/ 	.byte	0x04, 0x36
        /*0032*/ 	.short	(.L_16 - .L_15)
.L_15:
        /*0034*/ 	.word	0x00000008
.L_16:


//--------------------- .nv.callgraph             --------------------------
	.section	.nv.callgraph,"",@"SHT_CUDA_CALLGRAPH"
	.align	4
	.sectionentsize	8
	.align		4
        /*0000*/ 	.word	0x00000000
	.align		4
        /*0004*/ 	.word	0xffffffff
	.align		4
        /*0008*/ 	.word	index@(_Z5hellov)
	.align		4
        /*000c*/ 	.word	index@(vprintf)
	.align		4
        /*0010*/ 	.word	0x00000000
	.align		4
        /*0014*/ 	.word	0xfffffffe
	.align		4
        /*0018*/ 	.word	0x00000000
	.align		4
        /*001c*/ 	.word	0xfffffffd
	.align		4
        /*0020*/ 	.word	0x00000000
	.align		4
        /*0024*/ 	.word	0xfffffffc


//--------------------- .nv.constant4             --------------------------
	.section	.nv.constant4,"a",@progbits
	.align	8
	.align		8
.nv.constant4:
        /*0000*/ 	.dword	vprintf
	.align		8
        /*0008*/ 	.dword	$str


//--------------------- .text._Z5hellov           --------------------------
	.section	.text._Z5hellov,"ax",@progbits
	.align	128
        .global         _Z5hellov
        .type           _Z5hellov,@function
        .size           _Z5hellov,(.L_x_2 - _Z5hellov)
        .other          _Z5hellov,@"STO_CUDA_ENTRY STV_DEFAULT"
_Z5hellov:
.text._Z5hellov:
[----:B------:R-:W0:Y:S01]  /*0000*/  LDC R1, c[0x0][0x37c] ;  /* 0x0000df00ff017b82 */ /* 0x000e220000000800 */
[----:B------:R-:W1:Y:S01]  /*0010*/  S2R R8, SR_CTAID.X ;  /* 0x0000000000087919 */ /* 0x000e620000002500 */
[----:B------:R-:W2:Y:S06]  /*0020*/  LDCU UR5, c[0x0][0x2fc] ;  /* 0x00005f80ff0577ac */ /* 0x000eac0008000800 */
[----:B------:R-:W1:Y:S01]  /*0030*/  LDC R10, c[0x0][0x360] ;  /* 0x0000d800ff0a7b82 */ /* 0x000e620000000800 */
[----:B0-----:R-:W-:Y:S01]  /*0040*/  VIADD R1, R1, 0xfffffff0 ;  /* 0xfffffff001017836 */ /* 0x001fe20000000000 */
[----:B------:R-:W1:Y:S01]  /*0050*/  S2R R9, SR_TID.X ;  /* 0x0000000000097919 */ /* 0x000e620000002100 */
[----:B------:R-:W-:Y:S01]  /*0060*/  MOV R0, 0x0 ;  /* 0x0000000000007802 */ /* 0x000fe20000000f00 */
[----:B------:R-:W0:Y:S04]  /*0070*/  LDCU UR4, c[0x0][0x2f8] ;  /* 0x00005f00ff0477ac */ /* 0x000e280008000800 */
[----:B------:R-:W1:Y:S01]  /*0080*/  LDC R11, c[0x0][0x364] ;  /* 0x0000d900ff0b7b82 */ /* 0x000e620000000800 */
[----:B------:R-:W3:Y:S07]  /*0090*/  LDCU.64 UR6, c[0x4][0x8] ;  /* 0x01000100ff0677ac */ /* 0x000eee0008000a00 */
[----:B------:R4:W5:Y:S01]  /*00a0*/  LDC.64 R2, c[0x4][R0] ;  /* 0x0100000000027b82 */ /* 0x0009620000000a00 */
[----:B0-----:R-:W-:Y:S01]  /*00b0*/  IADD3 R6, P0, PT, R1, UR4, RZ ;  /* 0x0000000401067c10 */ /* 0x001fe2000ff1e0ff */
[----:B---3--:R-:W-:Y:S01]  /*00c0*/  IMAD.U32 R4, RZ, RZ, UR6 ;  /* 0x00000006ff047e24 */ /* 0x008fe2000f8e00ff */
[----:B------:R-:W-:-:S03]  /*00d0*/  MOV R5, UR7 ;  /* 0x0000000700057c02 */ /* 0x000fc60008000f00 */
[----:B--2---:R-:W-:Y:S01]  /*00e0*/  IMAD.X R7, RZ, RZ, UR5, P0 ;  /* 0x00000005ff077e24 */ /* 0x004fe200080e06ff */
[----:B-1----:R4:W-:Y:S07]  /*00f0*/  STL.128 [R1], R8 ;  /* 0x0000000801007387 */ /* 0x0029ee0000100c00 */
[----:B------:R-:W-:-:S07]  /*0100*/  LEPC R20, `(.L_x_0) ;  /* 0x000000001014794e */ /* 0x000fce0000000000 */
[----:B----45:R-:W-:Y:S05]  /*0110*/  CALL.ABS.NOINC R2 ;  /* 0x0000000002007343 */ /* 0x030fea0003c00000 */
.L_x_0:
[----:B------:R-:W-:Y:S05]  /*0120*/  EXIT ;  /* 0x000000000000794d */ /* 0x000fea0003800000 */
.L_x_1:
[----:B------:R-:W-:-:S00]  /*0130*/  BRA `(.L_x_1) ;  /* 0xfffffffc00fc7947 */ /* 0x000fc0000383ffff */
[----:B------:R-:W-:-:S00]  /*0140*/  NOP ;  /* 0x0000000000007918 */ /* 0x000fc00000000000 */
        /* <DEDUP_REMOVED lines=11> */
.L_x_2:


//--------------------- .nv.global.init           --------------------------
	.section	.nv.global.init,"aw",@progbits
.nv.global.init:
	.type		$str,@object
	.size		$str,(.L_0 - $str)
$str:
        /*0000*/ 	.byte	0x48, 0x65, 0x6c, 0x6c, 0x6f, 0x20, 0x66, 0x72, 0x6f, 0x6d, 0x20, 0x62, 0x6c, 0x6f, 0x63, 0x6b
        /*0010*/ 	.byte	0x3a, 0x20, 0x25, 0x75, 0x2c, 0x20, 0x74, 0x68, 0x72, 0x65, 0x61, 0x64, 0x3a, 0x20, 0x25, 0x75
        /*0020*/ 	.byte	0x2c, 0x20, 0x62, 0x6c, 0x6f, 0x63, 0x6b, 0x5f, 0x64, 0x69, 0x6d, 0x2e, 0x78, 0x3a, 0x20, 0x25
        /*0030*/ 	.byte	0x75, 0x2c, 0x20, 0x62, 0x6c, 0x6f, 0x63, 0x6b, 0x5f, 0x64, 0x69, 0x6d, 0x2e, 0x79, 0x3a, 0x20
        /*0040*/ 	.byte	0x25, 0x75, 0x0a, 0x00
.L_0:


//--------------------- .nv.shared.reserved.0     --------------------------
	.section	.nv.shared.reserved.0,"aw",@nobits
	.weak		__nv_reservedSMEM_offset_0_alias
	.size		__nv_reservedSMEM_offset_0_alias, 0, 64
	.other		__nv_reservedSMEM_offset_0_alias,@"STO_CUDA_RESERVED_SHARED STV_DEFAULT"
__nv_reservedSMEM_offset_0_alias:
	.zero		0
	.zero		64


//--------------------- .nv.constant0._Z5hellov   --------------------------
	.section	.nv.constant0._Z5hellov,"a",@progbits
	.sectionflags	@""
	.align	4
.nv.constant0._Z5hellov:
	.zero		896


//--------------------- SYMBOLS --------------------------

	.type		.nv.reservedSmem.offset0,@object
	.size		.nv.reservedSmem.offset0,0x4
	.type		vprintf,@function
